	.version 1.4
	.target sm_10, map_f64_to_f32
	// compiled with /home/normal/cuda/open64/lib//be
	// nvopencc built on 2008-12-03

	.reg .u32 %ra<17>;
	.reg .u64 %rda<17>;
	.reg .f32 %fa<17>;
	.reg .f64 %fda<17>;
	.reg .u32 %rv<5>;
	.reg .u64 %rdv<5>;
	.reg .f32 %fv<5>;
	.reg .f64 %fdv<5>;


	//-----------------------------------------------------------
	// Compiling /tmp/tmpxft_000001e8_00000000-7_sequence.cpp3.i (/tmp/ccBI#.HI8Zce)
	//-----------------------------------------------------------

	//-----------------------------------------------------------
	// Options:
	//-----------------------------------------------------------
	//  Target:ptx, ISA:sm_10, Endian:little, Pointer Size:64
	//  -O3	(Optimization level)
	//  -g0	(Debug level)
	//  -m2	(Report advisories)
	//-----------------------------------------------------------

	.file	1	"<command-line>"
	.file	2	"/tmp/tmpxft_000001e8_00000000-6_sequence.cudafe2.gpu"
	.file	3	"/usr/lib/gcc/x86_64-linux-gnu/4.3.3/include/stddef.h"
	.file	4	"/home/normal/cuda/bin/../include/crt/device_runtime.h"
	.file	5	"/home/normal/cuda/bin/../include/host_defines.h"
	.file	6	"/home/normal/cuda/bin/../include/builtin_types.h"
	.file	7	"/home/normal/cuda/bin/../include/device_types.h"
	.file	8	"/home/normal/cuda/bin/../include/driver_types.h"
	.file	9	"/home/normal/cuda/bin/../include/texture_types.h"
	.file	10	"/home/normal/cuda/bin/../include/vector_types.h"
	.file	11	"/home/normal/cuda/bin/../include/device_launch_parameters.h"
	.file	12	"/home/normal/cuda/bin/../include/crt/storage_class.h"
	.file	13	"/usr/include/bits/types.h"
	.file	14	"/usr/include/time.h"
	.file	15	"tests/ptx/synthetic/sequence.cu"
	.file	16	"/home/normal/cuda/bin/../include/common_functions.h"
	.file	17	"/home/normal/cuda/bin/../include/crt/func_macro.h"
	.file	18	"/home/normal/cuda/bin/../include/math_functions.h"
	.file	19	"/home/normal/cuda/bin/../include/device_functions.h"
	.file	20	"/home/normal/cuda/bin/../include/math_constants.h"
	.file	21	"/home/normal/cuda/bin/../include/sm_11_atomic_functions.h"
	.file	22	"/home/normal/cuda/bin/../include/sm_12_atomic_functions.h"
	.file	23	"/home/normal/cuda/bin/../include/sm_13_double_functions.h"
	.file	24	"/home/normal/cuda/bin/../include/texture_fetch_functions.h"
	.file	25	"/home/normal/cuda/bin/../include/math_functions_dbl_ptx1.h"


	.entry _Z10k_sequencePii( .param .u64 __cudaparm__Z10k_sequencePii_A,
		.param .s32 __cudaparm__Z10k_sequencePii_N)
	{
	.reg .u16 %rh<4>;
	.reg .u32 %r<8>;
	.reg .u64 %rd<6>;
	.reg .pred %p<3>;
	.loc	15	5	0
$LBB1__Z10k_sequencePii:
	mov.u16 	%rh1, %ctaid.x;      	// 
	mov.u16 	%rh2, %ntid.x;       	// 
	mul.wide.u16 	%r1, %rh1, %rh2;	// 
	cvt.u32.u16 	%r2, %tid.x;     	// 
	add.u32 	%r3, %r2, %r1;       	// 
	ld.param.s32 	%r4, [__cudaparm__Z10k_sequencePii_N];	// id:16 __cudaparm__Z10k_sequencePii_N+0x0
	setp.le.s32 	%p1, %r4, %r3;   	// 
	@%p1 bra 	$Lt_0_4;            	// 
	.loc	15	8	0
	mul.lo.s32 	%r5, %r3, 2;      	// 
	add.s32 	%r6, %r5, 1;         	// 
	ld.param.u64 	%rd1, [__cudaparm__Z10k_sequencePii_A];	// id:17 __cudaparm__Z10k_sequencePii_A+0x0
	cvt.u64.s32 	%rd2, %r3;       	// 
	mul.lo.u64 	%rd3, %rd2, 4;    	// 
	add.u64 	%rd4, %rd1, %rd3;    	// 
	st.global.s32 	[%rd4+0], %r6; 	// id:18
$Lt_0_4:
	.loc	15	10	0
	exit;                         	// 
$LDWend__Z10k_sequencePii:
	} // _Z10k_sequencePii

	.entry _Z17k_simple_sequencePi( .param .u64 __cudaparm__Z17k_simple_sequencePi_A )
	{
	.reg .u16 %rh<4>;
	.reg .u32 %r<7>;
	.reg .u64 %rd<6>;
	.loc	15	12	0
$LBB1__Z17k_simple_sequencePi:
	.loc	15	14	0
	cvt.u32.u16 	%r1, %tid.x;     	// 
	mov.u16 	%rh1, %ctaid.x;      	// 
	mov.u16 	%rh2, %ntid.x;       	// 
	mul.wide.u16 	%r2, %rh1, %rh2;	// 
	add.u32 	%r3, %r1, %r2;       	// 
	mul.lo.s32 	%r4, %r3, 2;      	// 
	add.s32 	%r5, %r4, 1;         	// 
	ld.param.u64 	%rd1, [__cudaparm__Z17k_simple_sequencePi_A];	// id:14 __cudaparm__Z17k_simple_sequencePi_A+0x0
	cvt.u64.s32 	%rd2, %r3;       	// 
	mul.lo.u64 	%rd3, %rd2, 4;    	// 
	add.u64 	%rd4, %rd1, %rd3;    	// 
	st.global.s32 	[%rd4+0], %r5; 	// id:15
	.loc	15	15	0
	exit;                         	// 
$LDWend__Z17k_simple_sequencePi:
	} // _Z17k_simple_sequencePi



// ===== COMPILED SASS (sm_100) =====

	.target	sm_100

	.elftype	@"ET_EXEC"


//--------------------- .note.nv.tkinfo           --------------------------
	.section	.note.nv.tkinfo,"",@"SHT_NOTE"
	.sectionflags	@"SHF_NOTE_NV_TKINFO"
	.tkinfo
        /*0018*/ 	.word	0x00000002
        /*0030*/ 	.string	""
        /*0030*/ 	.string	"ptxas"
        /*0030*/ 	.string	"Cuda compilation tools, release 13.0, V13.0.88"
        /*0030*/ 	.string	"Build cuda_13.0.r13.0/compiler.36424714_0"
        /*0030*/ 	.string	"-arch sm_100 "



//--------------------- .note.nv.cuinfo           --------------------------
	.section	.note.nv.cuinfo,"",@"SHT_NOTE"
	.sectionflags	@"SHF_NOTE_NV_CUINFO"
        /*0018*/ 	.short	0x0002
        /*001a*/ 	.short	0x000a
        /*001c*/ 	.short	0x0082
	.zero		2


//--------------------- .nv.info                  --------------------------
	.section	.nv.info,"",@"SHT_CUDA_INFO"
	.align	4


	//----- nvinfo : EIATTR_REGCOUNT
	.align		4
        /*0000*/ 	.byte	0x04, 0x2f
        /*0002*/ 	.short	(.L_1 - .L_0)
	.align		4
.L_0:
        /*0004*/ 	.word	index@(_Z10k_sequencePii)
        /*0008*/ 	.word	0x00000008


	//----- nvinfo : EIATTR_FRAME_SIZE
	.align		4
.L_1:
        /*000c*/ 	.byte	0x04, 0x11
        /*000e*/ 	.short	(.L_3 - .L_2)
	.align		4
.L_2:
        /*0010*/ 	.word	index@(_Z10k_sequencePii)
        /*0014*/ 	.word	0x00000000


	//----- nvinfo : EIATTR_REGCOUNT
	.align		4
.L_3:
        /*0018*/ 	.byte	0x04, 0x2f
        /*001a*/ 	.short	(.L_5 - .L_4)
	.align		4
.L_4:
        /*001c*/ 	.word	index@(_Z17k_simple_sequencePi)
        /*0020*/ 	.word	0x00000008


	//----- nvinfo : EIATTR_FRAME_SIZE
	.align		4
.L_5:
        /*0024*/ 	.byte	0x04, 0x11
        /*0026*/ 	.short	(.L_7 - .L_6)
	.align		4
.L_6:
        /*0028*/ 	.word	index@(_Z17k_simple_sequencePi)
        /*002c*/ 	.word	0x00000000


	//----- nvinfo : EIATTR_MIN_STACK_SIZE
	.align		4
.L_7:
        /*0030*/ 	.byte	0x04, 0x12
        /*0032*/ 	.short	(.L_9 - .L_8)
	.align		4
.L_8:
        /*0034*/ 	.word	index@(_Z17k_simple_sequencePi)
        /*0038*/ 	.word	0x00000000


	//----- nvinfo : EIATTR_MIN_STACK_SIZE
	.align		4
.L_9:
        /*003c*/ 	.byte	0x04, 0x12
        /*003e*/ 	.short	(.L_11 - .L_10)
	.align		4
.L_10:
        /*0040*/ 	.word	index@(_Z10k_sequencePii)
        /*0044*/ 	.word	0x00000000
.L_11:


//--------------------- .nv.compat                --------------------------
	.section	.nv.compat,"",@"SHT_CUDA_COMPAT_INFO"
	.align	4
        /*0000*/ 	.byte	0x02, 0x09, 0x00, 0x00, 0x02, 0x02, 0x01, 0x00, 0x02, 0x05, 0x05, 0x00, 0x03, 0x07, 0x01, 0x01
        /*0010*/ 	.byte	0x02, 0x03, 0x00, 0x00, 0x02, 0x06, 0x01, 0x00, 0x04, 0x0b, 0x08, 0x00, 0x09, 0x00, 0x00, 0x00
        /*0020*/ 	.byte	0x00, 0x00, 0x00, 0x00


//--------------------- .nv.info._Z17k_simple_sequencePi --------------------------
	.section	.nv.info._Z17k_simple_sequencePi,"",@"SHT_CUDA_INFO"
	.sectionflags	@""
	.align	4


	//----- nvinfo : EIATTR_CUDA_API_VERSION
	.align		4
        /*0000*/ 	.byte	0x04, 0x37
        /*0002*/ 	.short	(.L_13 - .L_12)
.L_12:
        /*0004*/ 	.word	0x00000082


	//----- nvinfo : EIATTR_KPARAM_INFO
	.align		4
.L_13:
        /*0008*/ 	.byte	0x04, 0x17
        /*000a*/ 	.short	(.L_15 - .L_14)
.L_14:
        /*000c*/ 	.word	0x00000000
        /*0010*/ 	.short	0x0000
        /*0012*/ 	.short	0x0000
        /*0014*/ 	.byte	0x00, 0xf0, 0x21, 0x00


	//----- nvinfo : EIATTR_SPARSE_MMA_MASK
	.align		4
.L_15:
        /*0018*/ 	.byte	0x03, 0x50
        /*001a*/ 	.short	0x0000


	//----- nvinfo : EIATTR_MAXREG_COUNT
	.align		4
        /*001c*/ 	.byte	0x03, 0x1b
        /*001e*/ 	.short	0x00ff


	//----- nvinfo : EIATTR_MERCURY_ISA_VERSION
	.align		4
        /*0020*/ 	.byte	0x03, 0x5f
        /*0022*/ 	.short	0x0101


	//----- nvinfo : EIATTR_VRC_CTA_INIT_COUNT
	.align		4
        /*0024*/ 	.byte	0x02, 0x4a
	.zero		1
	.zero		1


	//----- nvinfo : EIATTR_EXIT_INSTR_OFFSETS
	.align		4
        /*0028*/ 	.byte	0x04, 0x1c
        /*002a*/ 	.short	(.L_17 - .L_16)


	//   ....[0]....
.L_16:
        /*002c*/ 	.word	0x000000f0


	//----- nvinfo : EIATTR_CBANK_PARAM_SIZE
	.align		4
.L_17:
        /*0030*/ 	.byte	0x03, 0x19
        /*0032*/ 	.short	0x0008


	//----- nvinfo : EIATTR_PARAM_CBANK
	.align		4
        /*0034*/ 	.byte	0x04, 0x0a
        /*0036*/ 	.short	(.L_19 - .L_18)
	.align		4
.L_18:
        /*0038*/ 	.word	index@(.nv.constant0._Z17k_simple_sequencePi)
        /*003c*/ 	.short	0x0380
        /*003e*/ 	.short	0x0008


	//----- nvinfo : EIATTR_SW_WAR
	.align		4
.L_19:
        /*0040*/ 	.byte	0x04, 0x36
        /*0042*/ 	.short	(.L_21 - .L_20)
.L_20:
        /*0044*/ 	.word	0x00000008
.L_21:


//--------------------- .nv.info._Z10k_sequencePii --------------------------
	.section	.nv.info._Z10k_sequencePii,"",@"SHT_CUDA_INFO"
	.sectionflags	@""
	.align	4


	//----- nvinfo : EIATTR_CUDA_API_VERSION
	.align		4
        /*0000*/ 	.byte	0x04, 0x37
        /*0002*/ 	.short	(.L_23 - .L_22)
.L_22:
        /*0004*/ 	.word	0x00000082


	//----- nvinfo : EIATTR_KPARAM_INFO
	.align		4
.L_23:
        /*0008*/ 	.byte	0x04, 0x17
        /*000a*/ 	.short	(.L_25 - .L_24)
.L_24:
        /*000c*/ 	.word	0x00000000
        /*0010*/ 	.short	0x0001
        /*0012*/ 	.short	0x0008
        /*0014*/ 	.byte	0x00, 0xf0, 0x11, 0x00


	//----- nvinfo : EIATTR_KPARAM_INFO
	.align		4
.L_25:
        /*0018*/ 	.byte	0x04, 0x17
        /*001a*/ 	.short	(.L_27 - .L_26)
.L_26:
        /*001c*/ 	.word	0x00000000
        /*0020*/ 	.short	0x0000
        /*0022*/ 	.short	0x0000
        /*0024*/ 	.byte	0x00, 0xf0, 0x21, 0x00


	//----- nvinfo : EIATTR_SPARSE_MMA_MASK
	.align		4
.L_27:
        /*0028*/ 	.byte	0x03, 0x50
        /*002a*/ 	.short	0x0000


	//----- nvinfo : EIATTR_MAXREG_COUNT
	.align		4
        /*002c*/ 	.byte	0x03, 0x1b
        /*002e*/ 	.short	0x00ff


	//----- nvinfo : EIATTR_MERCURY_ISA_VERSION
	.align		4
        /*0030*/ 	.byte	0x03, 0x5f
        /*0032*/ 	.short	0x0101


	//----- nvinfo : EIATTR_VRC_CTA_INIT_COUNT
	.align		4
        /*0034*/ 	.byte	0x02, 0x4a
	.zero		1
	.zero		1


	//----- nvinfo : EIATTR_EXIT_INSTR_OFFSETS
	.align		4
        /*0038*/ 	.byte	0x04, 0x1c
        /*003a*/ 	.short	(.L_29 - .L_28)


	//   ....[0]....
.L_28:
        /*003c*/ 	.word	0x00000090


	//   ....[1]....
        /*0040*/ 	.word	0x00000120


	//----- nvinfo : EIATTR_CBANK_PARAM_SIZE
	.align		4
.L_29:
        /*0044*/ 	.byte	0x03, 0x19
        /*0046*/ 	.short	0x000c


	//----- nvinfo : EIATTR_PARAM_CBANK
	.align		4
        /*0048*/ 	.byte	0x04, 0x0a
        /*004a*/ 	.short	(.L_31 - .L_30)
	.align		4
.L_30:
        /*004c*/ 	.word	index@(.nv.constant0._Z10k_sequencePii)
        /*0050*/ 	.short	0x0380
        /*0052*/ 	.short	0x000c


	//----- nvinfo : EIATTR_SW_WAR
	.align		4
.L_31:
        /*0054*/ 	.byte	0x04, 0x36
        /*0056*/ 	.short	(.L_33 - .L_32)
.L_32:
        /*0058*/ 	.word	0x00000008
.L_33:


//--------------------- .nv.callgraph             --------------------------
	.section	.nv.callgraph,"",@"SHT_CUDA_CALLGRAPH"
	.align	4
	.sectionentsize	8
	.align		4
        /*0000*/ 	.word	0x00000000
	.align		4
        /*0004*/ 	.word	0xffffffff
	.align		4
        /*0008*/ 	.word	0x00000000
	.align		4
        /*000c*/ 	.word	0xfffffffe
	.align		4
        /*0010*/ 	.word	0x00000000
	.align		4
        /*0014*/ 	.word	0xfffffffd
	.align		4
        /*0018*/ 	.word	0x00000000
	.align		4
        /*001c*/ 	.word	0xfffffffc


//--------------------- .text._Z17k_simple_sequencePi --------------------------
	.section	.text._Z17k_simple_sequencePi,"ax",@progbits
	.align	128
.text._Z17k_simple_sequencePi:
        .type           _Z17k_simple_sequencePi,@function
        .size           _Z17k_simple_sequencePi,(.L_x_2 - _Z17k_simple_sequencePi)
        .other          _Z17k_simple_sequencePi,@"STO_CUDA_ENTRY STV_DEFAULT"
_Z17k_simple_sequencePi:
[----:B------:R-:W0:Y:S01]  /*0000*/  S2R R2, SR_TID.X ;  /* 0x0000000000027919 */ /* 0x000e220000002100 */
[----:B------:R-:W1:Y:S08]  /*0010*/  S2UR UR4, SR_CTAID.X ;  /* 0x00000000000479c3 */ /* 0x000e700000002500 */
[----:B------:R-:W2:Y:S08]  /*0020*/  LDC R3, c[0x0][0x360] ;  /* 0x0000d800ff037b82 */ /* 0x000eb00000000800 */
[----:B------:R-:W3:Y:S01]  /*0030*/  LDC.64 R0, c[0x0][0x380] ;  /* 0x0000e000ff007b82 */ /* 0x000ee20000000a00 */
[----:B-1----:R-:W-:Y:S01]  /*0040*/  ULOP3.LUT UR4, UR4, 0xffff, URZ, 0xc0, !UPT ;  /* 0x0000ffff04047892 */ /* 0x002fe2000f8ec0ff */
[----:B0-----:R-:W-:-:S02]  /*0050*/  LOP3.LUT R2, R2, 0xffff, RZ, 0xc0, !PT ;  /* 0x0000ffff02027812 */ /* 0x001fc400078ec0ff */
[----:B--2---:R-:W-:-:S05]  /*0060*/  LOP3.LUT R3, R3, 0xffff, RZ, 0xc0, !PT ;  /* 0x0000ffff03037812 */ /* 0x004fca00078ec0ff */
[----:B------:R-:W-:-:S03]  /*0070*/  IMAD R3, R3, UR4, R2 ;  /* 0x0000000403037c24 */ /* 0x000fc6000f8e0202 */
[----:B------:R-:W0:Y:S01]  /*0080*/  LDCU.64 UR4, c[0x0][0x358] ;  /* 0x00006b00ff0477ac */ /* 0x000e220008000a00 */
[C---:B---3--:R-:W-:Y:S01]  /*0090*/  IMAD.WIDE.U32 R0, R3.reuse, 0x4, R0 ;  /* 0x0000000403007825 */ /* 0x048fe200078e0000 */
[----:B------:R-:W-:Y:S02]  /*00a0*/  SHF.R.S32.HI R2, RZ, 0x1f, R3 ;  /* 0x0000001fff027819 */ /* 0x000fe40000011403 */
[----:B------:R-:W-:-:S03]  /*00b0*/  LEA R3, R3, 0x1, 0x1 ;  /* 0x0000000103037811 */ /* 0x000fc600078e08ff */
[----:B------:R-:W-:-:S04]  /*00c0*/  IMAD.SHL.U32 R5, R2, 0x4, RZ ;  /* 0x0000000402057824 */ /* 0x000fc800078e00ff */
[----:B------:R-:W-:-:S05]  /*00d0*/  IMAD.IADD R1, R1, 0x1, R5 ;  /* 0x0000000101017824 */ /* 0x000fca00078e0205 */
[----:B0-----:R-:W-:Y:S01]  /*00e0*/  STG.E desc[UR4][R0.64], R3 ;  /* 0x0000000300007986 */ /* 0x001fe2000c101904 */
[----:B------:R-:W-:Y:S05]  /*00f0*/  EXIT ;  /* 0x000000000000794d */ /* 0x000fea0003800000 */
.L_x_0:
[----:B------:R-:W-:-:S00]  /*0100*/  BRA `(.L_x_0) ;  /* 0xfffffffc00fc7947 */ /* 0x000fc0000383ffff */
[----:B------:R-:W-:-:S00]  /*0110*/  NOP ;  /* 0x0000000000007918 */ /* 0x000fc00000000000 */
        /* <DEDUP_REMOVED lines=14> */
.L_x_2:


//--------------------- .text._Z10k_sequencePii   --------------------------
	.section	.text._Z10k_sequencePii,"ax",@progbits
	.align	128
.text._Z10k_sequencePii:
        .type           _Z10k_sequencePii,@function
        .size           _Z10k_sequencePii,(.L_x_3 - _Z10k_sequencePii)
        .other          _Z10k_sequencePii,@"STO_CUDA_ENTRY STV_DEFAULT"
_Z10k_sequencePii:
[----:B------:R-:W0:Y:S01]  /*0000*/  S2R R0, SR_TID.X ;  /* 0x0000000000007919 */ /* 0x000e220000002100 */
[----:B------:R-:W1:Y:S01]  /*0010*/  S2UR UR4, SR_CTAID.X ;  /* 0x00000000000479c3 */ /* 0x000e620000002500 */
[----:B------:R-:W2:Y:S07]  /*0020*/  LDCU UR5, c[0x0][0x388] ;  /* 0x00007100ff0577ac */ /* 0x000eae0008000800 */
[----:B------:R-:W3:Y:S01]  /*0030*/  LDC R3, c[0x0][0x360] ;  /* 0x0000d800ff037b82 */ /* 0x000ee20000000800 */
[----:B-1----:R-:W-:Y:S01]  /*0040*/  ULOP3.LUT UR4, UR4, 0xffff, URZ, 0xc0, !UPT ;  /* 0x0000ffff04047892 */ /* 0x002fe2000f8ec0ff */
[----:B0-----:R-:W-:-:S02]  /*0050*/  LOP3.LUT R0, R0, 0xffff, RZ, 0xc0, !PT ;  /* 0x0000ffff00007812 */ /* 0x001fc400078ec0ff */
[----:B---3--:R-:W-:-:S05]  /*0060*/  LOP3.LUT R3, R3, 0xffff, RZ, 0xc0, !PT ;  /* 0x0000ffff03037812 */ /* 0x008fca00078ec0ff */
[----:B------:R-:W-:-:S05]  /*0070*/  IMAD R3, R3, UR4, R0 ;  /* 0x0000000403037c24 */ /* 0x000fca000f8e0200 */
[----:B--2---:R-:W-:-:S13]  /*0080*/  ISETP.GE.AND P0, PT, R3, UR5, PT ;  /* 0x0000000503007c0c */ /* 0x004fda000bf06270 */
[----:B------:R-:W-:Y:S05]  /*0090*/  @P0 EXIT ;  /* 0x000000000000094d */ /* 0x000fea0003800000 */
[----:B------:R-:W0:Y:S01]  /*00a0*/  LDC.64 R0, c[0x0][0x380] ;  /* 0x0000e000ff007b82 */ /* 0x000e220000000a00 */
[----:B------:R-:W1:Y:S01]  /*00b0*/  LDCU.64 UR4, c[0x0][0x358] ;  /* 0x00006b00ff0477ac */ /* 0x000e620008000a00 */
[----:B------:R-:W-:-:S05]  /*00c0*/  SHF.R.S32.HI R2, RZ, 0x1f, R3 ;  /* 0x0000001fff027819 */ /* 0x000fca0000011403 */
[----:B------:R-:W-:Y:S02]  /*00d0*/  IMAD.SHL.U32 R5, R2, 0x4, RZ ;  /* 0x0000000402057824 */ /* 0x000fe400078e00ff */
[C---:B0-----:R-:W-:Y:S01]  /*00e0*/  IMAD.WIDE.U32 R0, R3.reuse, 0x4, R0 ;  /* 0x0000000403007825 */ /* 0x041fe200078e0000 */
[----:B------:R-:W-:-:S03]  /*00f0*/  LEA R3, R3, 0x1, 0x1 ;  /* 0x0000000103037811 */ /* 0x000fc600078e08ff */
[----:B------:R-:W-:-:S05]  /*0100*/  IMAD.IADD R1, R1, 0x1, R5 ;  /* 0x0000000101017824 */ /* 0x000fca00078e0205 */
[----:B-1----:R-:W-:Y:S01]  /*0110*/  STG.E desc[UR4][R0.64], R3 ;  /* 0x0000000300007986 */ /* 0x002fe2000c101904 */
[----:B------:R-:W-:Y:S05]  /*0120*/  EXIT ;  /* 0x000000000000794d */ /* 0x000fea0003800000 */
.L_x_1:
        /* <DEDUP_REMOVED lines=13> */
.L_x_3:


//--------------------- .nv.shared.reserved.0     --------------------------
	.section	.nv.shared.reserved.0,"aw",@nobits
	.weak		__nv_reservedSMEM_offset_0_alias
	.size		__nv_reservedSMEM_offset_0_alias, 0, 64
	.other		__nv_reservedSMEM_offset_0_alias,@"STO_CUDA_RESERVED_SHARED STV_DEFAULT"
__nv_reservedSMEM_offset_0_alias:
	.zero		0
	.zero		64


//--------------------- .nv.constant0._Z17k_simple_sequencePi --------------------------
	.section	.nv.constant0._Z17k_simple_sequencePi,"a",@progbits
	.sectionflags	@""
	.align	4
.nv.constant0._Z17k_simple_sequencePi:
	.zero		904


//--------------------- .nv.constant0._Z10k_sequencePii --------------------------
	.section	.nv.constant0._Z10k_sequencePii,"a",@progbits
	.sectionflags	@""
	.align	4
.nv.constant0._Z10k_sequencePii:
	.zero		908


//--------------------- SYMBOLS --------------------------

	.type		.nv.reservedSmem.offset0,@object
	.size		.nv.reservedSmem.offset0,0x4
